//
// Generated by NVIDIA NVVM Compiler
//
// Compiler Build ID: CL-36424714
// Cuda compilation tools, release 13.0, V13.0.88
// Based on NVVM 20.0.0
//

.version 9.0
.target sm_100
.address_size 64

	// .globl	_ZN3cub18CUB_300001_SM_10006detail11EmptyKernelIvEEvv
.global .align 1 .b8 _ZN41_INTERNAL_64aaabd6_4_k_cu_7a2b1b58_2055554cuda3std3__45__cpo5beginE[1];
.global .align 1 .b8 _ZN41_INTERNAL_64aaabd6_4_k_cu_7a2b1b58_2055554cuda3std3__45__cpo3endE[1];
.global .align 1 .b8 _ZN41_INTERNAL_64aaabd6_4_k_cu_7a2b1b58_2055554cuda3std3__45__cpo6cbeginE[1];
.global .align 1 .b8 _ZN41_INTERNAL_64aaabd6_4_k_cu_7a2b1b58_2055554cuda3std3__45__cpo4cendE[1];
.global .align 1 .b8 _ZN41_INTERNAL_64aaabd6_4_k_cu_7a2b1b58_2055554cuda3std3__45__cpo6rbeginE[1];
.global .align 1 .b8 _ZN41_INTERNAL_64aaabd6_4_k_cu_7a2b1b58_2055554cuda3std3__45__cpo4rendE[1];
.global .align 1 .b8 _ZN41_INTERNAL_64aaabd6_4_k_cu_7a2b1b58_2055554cuda3std3__45__cpo7crbeginE[1];
.global .align 1 .b8 _ZN41_INTERNAL_64aaabd6_4_k_cu_7a2b1b58_2055554cuda3std3__45__cpo5crendE[1];
.global .align 1 .b8 _ZN41_INTERNAL_64aaabd6_4_k_cu_7a2b1b58_2055554cuda3std3__443_GLOBAL__N__64aaabd6_4_k_cu_7a2b1b58_2055556ignoreE[1];
.global .align 1 .b8 _ZN41_INTERNAL_64aaabd6_4_k_cu_7a2b1b58_2055554cuda3std3__419piecewise_constructE[1];
.global .align 1 .b8 _ZN41_INTERNAL_64aaabd6_4_k_cu_7a2b1b58_2055554cuda3std3__48in_placeE[1];
.global .align 1 .b8 _ZN41_INTERNAL_64aaabd6_4_k_cu_7a2b1b58_2055554cuda3std3__420unreachable_sentinelE[1];
.global .align 1 .b8 _ZN41_INTERNAL_64aaabd6_4_k_cu_7a2b1b58_2055554cuda3std3__47nulloptE[1];
.global .align 1 .b8 _ZN41_INTERNAL_64aaabd6_4_k_cu_7a2b1b58_2055554cuda3std3__48unexpectE[1];
.global .align 1 .b8 _ZN41_INTERNAL_64aaabd6_4_k_cu_7a2b1b58_2055554cuda3std6ranges3__45__cpo4swapE[1];
.global .align 1 .b8 _ZN41_INTERNAL_64aaabd6_4_k_cu_7a2b1b58_2055554cuda3std6ranges3__45__cpo9iter_moveE[1];
.global .align 1 .b8 _ZN41_INTERNAL_64aaabd6_4_k_cu_7a2b1b58_2055554cuda3std6ranges3__45__cpo5beginE[1];
.global .align 1 .b8 _ZN41_INTERNAL_64aaabd6_4_k_cu_7a2b1b58_2055554cuda3std6ranges3__45__cpo3endE[1];
.global .align 1 .b8 _ZN41_INTERNAL_64aaabd6_4_k_cu_7a2b1b58_2055554cuda3std6ranges3__45__cpo6cbeginE[1];
.global .align 1 .b8 _ZN41_INTERNAL_64aaabd6_4_k_cu_7a2b1b58_2055554cuda3std6ranges3__45__cpo4cendE[1];
.global .align 1 .b8 _ZN41_INTERNAL_64aaabd6_4_k_cu_7a2b1b58_2055554cuda3std6ranges3__45__cpo7advanceE[1];
.global .align 1 .b8 _ZN41_INTERNAL_64aaabd6_4_k_cu_7a2b1b58_2055554cuda3std6ranges3__45__cpo9iter_swapE[1];
.global .align 1 .b8 _ZN41_INTERNAL_64aaabd6_4_k_cu_7a2b1b58_2055554cuda3std6ranges3__45__cpo4nextE[1];
.global .align 1 .b8 _ZN41_INTERNAL_64aaabd6_4_k_cu_7a2b1b58_2055554cuda3std6ranges3__45__cpo4prevE[1];
.global .align 1 .b8 _ZN41_INTERNAL_64aaabd6_4_k_cu_7a2b1b58_2055554cuda3std6ranges3__45__cpo4dataE[1];
.global .align 1 .b8 _ZN41_INTERNAL_64aaabd6_4_k_cu_7a2b1b58_2055554cuda3std6ranges3__45__cpo5cdataE[1];
.global .align 1 .b8 _ZN41_INTERNAL_64aaabd6_4_k_cu_7a2b1b58_2055554cuda3std6ranges3__45__cpo4sizeE[1];
.global .align 1 .b8 _ZN41_INTERNAL_64aaabd6_4_k_cu_7a2b1b58_2055554cuda3std6ranges3__45__cpo5ssizeE[1];
.global .align 1 .b8 _ZN41_INTERNAL_64aaabd6_4_k_cu_7a2b1b58_2055554cuda3std6ranges3__45__cpo8distanceE[1];
.global .align 1 .b8 _ZN41_INTERNAL_64aaabd6_4_k_cu_7a2b1b58_2055556thrust24THRUST_300001_SM_1000_NS8cuda_cub3parE[1];
.global .align 1 .b8 _ZN41_INTERNAL_64aaabd6_4_k_cu_7a2b1b58_2055556thrust24THRUST_300001_SM_1000_NS8cuda_cub10par_nosyncE[1];
.global .align 1 .b8 _ZN41_INTERNAL_64aaabd6_4_k_cu_7a2b1b58_2055556thrust24THRUST_300001_SM_1000_NS6system6detail10sequential3seqE[1];
.global .align 1 .b8 _ZN41_INTERNAL_64aaabd6_4_k_cu_7a2b1b58_2055556thrust24THRUST_300001_SM_1000_NS12placeholders2_1E[1];
.global .align 1 .b8 _ZN41_INTERNAL_64aaabd6_4_k_cu_7a2b1b58_2055556thrust24THRUST_300001_SM_1000_NS12placeholders2_2E[1];
.global .align 1 .b8 _ZN41_INTERNAL_64aaabd6_4_k_cu_7a2b1b58_2055556thrust24THRUST_300001_SM_1000_NS12placeholders2_3E[1];
.global .align 1 .b8 _ZN41_INTERNAL_64aaabd6_4_k_cu_7a2b1b58_2055556thrust24THRUST_300001_SM_1000_NS12placeholders2_4E[1];
.global .align 1 .b8 _ZN41_INTERNAL_64aaabd6_4_k_cu_7a2b1b58_2055556thrust24THRUST_300001_SM_1000_NS12placeholders2_5E[1];
.global .align 1 .b8 _ZN41_INTERNAL_64aaabd6_4_k_cu_7a2b1b58_2055556thrust24THRUST_300001_SM_1000_NS12placeholders2_6E[1];
.global .align 1 .b8 _ZN41_INTERNAL_64aaabd6_4_k_cu_7a2b1b58_2055556thrust24THRUST_300001_SM_1000_NS12placeholders2_7E[1];
.global .align 1 .b8 _ZN41_INTERNAL_64aaabd6_4_k_cu_7a2b1b58_2055556thrust24THRUST_300001_SM_1000_NS12placeholders2_8E[1];
.global .align 1 .b8 _ZN41_INTERNAL_64aaabd6_4_k_cu_7a2b1b58_2055556thrust24THRUST_300001_SM_1000_NS12placeholders2_9E[1];
.global .align 1 .b8 _ZN41_INTERNAL_64aaabd6_4_k_cu_7a2b1b58_2055556thrust24THRUST_300001_SM_1000_NS12placeholders3_10E[1];
.global .align 1 .b8 _ZN41_INTERNAL_64aaabd6_4_k_cu_7a2b1b58_2055556thrust24THRUST_300001_SM_1000_NS3seqE[1];

.visible .entry _ZN3cub18CUB_300001_SM_10006detail11EmptyKernelIvEEvv()
{


	ret;

}


// ===== COMPILED SASS (sm_100) =====

	.target	sm_100

	.elftype	@"ET_EXEC"


//--------------------- .note.nv.tkinfo           --------------------------
	.section	.note.nv.tkinfo,"",@"SHT_NOTE"
	.sectionflags	@"SHF_NOTE_NV_TKINFO"
	.tkinfo
        /*0018*/ 	.word	0x00000002
        /*0030*/ 	.string	""
        /*0030*/ 	.string	"ptxas"
        /*0030*/ 	.string	"Cuda compilation tools, release 13.0, V13.0.88"
        /*0030*/ 	.string	"Build cuda_13.0.r13.0/compiler.36424714_0"
        /*0030*/ 	.string	"-arch sm_100 -m 64 "



//--------------------- .note.nv.cuinfo           --------------------------
	.section	.note.nv.cuinfo,"",@"SHT_NOTE"
	.sectionflags	@"SHF_NOTE_NV_CUINFO"
        /*0018*/ 	.short	0x0002
        /*001a*/ 	.short	0x0064
        /*001c*/ 	.short	0x0082
	.zero		2


//--------------------- .nv.info                  --------------------------
	.section	.nv.info,"",@"SHT_CUDA_INFO"
	.align	4


	//----- nvinfo : EIATTR_REGCOUNT
	.align		4
        /*0000*/ 	.byte	0x04, 0x2f
        /*0002*/ 	.short	(.L_44 - .L_43)
	.align		4
.L_43:
        /*0004*/ 	.word	index@(_ZN3cub18CUB_300001_SM_10006detail11EmptyKernelIvEEvv)
        /*0008*/ 	.word	0x00000004


	//----- nvinfo : EIATTR_FRAME_SIZE
	.align		4
.L_44:
        /*000c*/ 	.byte	0x04, 0x11
        /*000e*/ 	.short	(.L_46 - .L_45)
	.align		4
.L_45:
        /*0010*/ 	.word	index@(_ZN3cub18CUB_300001_SM_10006detail11EmptyKernelIvEEvv)
        /*0014*/ 	.word	0x00000000


	//----- nvinfo : EIATTR_MIN_STACK_SIZE
	.align		4
.L_46:
        /*0018*/ 	.byte	0x04, 0x12
        /*001a*/ 	.short	(.L_48 - .L_47)
	.align		4
.L_47:
        /*001c*/ 	.word	index@(_ZN3cub18CUB_300001_SM_10006detail11EmptyKernelIvEEvv)
        /*0020*/ 	.word	0x00000000
.L_48:


//--------------------- .nv.compat                --------------------------
	.section	.nv.compat,"",@"SHT_CUDA_COMPAT_INFO"
	.align	4
        /*0000*/ 	.byte	0x02, 0x09, 0x00, 0x00, 0x02, 0x02, 0x01, 0x00, 0x02, 0x05, 0x05, 0x00, 0x03, 0x07, 0x01, 0x01
        /*0010*/ 	.byte	0x02, 0x03, 0x00, 0x00, 0x02, 0x06, 0x01, 0x00, 0x04, 0x0b, 0x08, 0x00, 0x09, 0x00, 0x00, 0x00
        /*0020*/ 	.byte	0x00, 0x00, 0x00, 0x00


//--------------------- .nv.info._ZN3cub18CUB_300001_SM_10006detail11EmptyKernelIvEEvv --------------------------
	.section	.nv.info._ZN3cub18CUB_300001_SM_10006detail11EmptyKernelIvEEvv,"",@"SHT_CUDA_INFO"
	.sectionflags	@""
	.align	4


	//----- nvinfo : EIATTR_CUDA_API_VERSION
	.align		4
        /*0000*/ 	.byte	0x04, 0x37
        /*0002*/ 	.short	(.L_50 - .L_49)
.L_49:
        /*0004*/ 	.word	0x00000082


	//----- nvinfo : EIATTR_SPARSE_MMA_MASK
	.align		4
.L_50:
        /*0008*/ 	.byte	0x03, 0x50
        /*000a*/ 	.short	0x0000


	//----- nvinfo : EIATTR_MAXREG_COUNT
	.align		4
        /*000c*/ 	.byte	0x03, 0x1b
        /*000e*/ 	.short	0x00ff


	//----- nvinfo : EIATTR_MERCURY_ISA_VERSION
	.align		4
        /*0010*/ 	.byte	0x03, 0x5f
        /*0012*/ 	.short	0x0101


	//----- nvinfo : EIATTR_VRC_CTA_INIT_COUNT
	.align		4
        /*0014*/ 	.byte	0x02, 0x4a
	.zero		1
	.zero		1


	//----- nvinfo : EIATTR_EXIT_INSTR_OFFSETS
	.align		4
        /*0018*/ 	.byte	0x04, 0x1c
        /*001a*/ 	.short	(.L_52 - .L_51)


	//   ....[0]....
.L_51:
        /*001c*/ 	.word	0x00000010


	//----- nvinfo : EIATTR_SW_WAR
	.align		4
.L_52:
        /*0020*/ 	.byte	0x04, 0x36
        /*0022*/ 	.short	(.L_54 - .L_53)
.L_53:
        /*0024*/ 	.word	0x00000008
.L_54:


//--------------------- .nv.callgraph             --------------------------
	.section	.nv.callgraph,"",@"SHT_CUDA_CALLGRAPH"
	.align	4
	.sectionentsize	8
	.align		4
        /*0000*/ 	.word	0x00000000
	.align		4
        /*0004*/ 	.word	0xffffffff
	.align		4
        /*0008*/ 	.word	0x00000000
	.align		4
        /*000c*/ 	.word	0xfffffffe
	.align		4
        /*0010*/ 	.word	0x00000000
	.align		4
        /*0014*/ 	.word	0xfffffffd
	.align		4
        /*0018*/ 	.word	0x00000000
	.align		4
        /*001c*/ 	.word	0xfffffffc


//--------------------- .nv.constant4             --------------------------
	.section	.nv.constant4,"a",@progbits
	.align	8
	.align		8
.nv.constant4:
        /*0000*/ 	.dword	_ZN41_INTERNAL_64aaabd6_4_k_cu_7a2b1b58_2059244cuda3std3__45__cpo5beginE
	.align		8
        /*0008*/ 	.dword	_ZN41_INTERNAL_64aaabd6_4_k_cu_7a2b1b58_2059244cuda3std3__45__cpo3endE
	.align		8
        /*0010*/ 	.dword	_ZN41_INTERNAL_64aaabd6_4_k_cu_7a2b1b58_2059244cuda3std3__45__cpo6cbeginE
	.align		8
        /*0018*/ 	.dword	_ZN41_INTERNAL_64aaabd6_4_k_cu_7a2b1b58_2059244cuda3std3__45__cpo4cendE
	.align		8
        /*0020*/ 	.dword	_ZN41_INTERNAL_64aaabd6_4_k_cu_7a2b1b58_2059244cuda3std3__45__cpo6rbeginE
	.align		8
        /*0028*/ 	.dword	_ZN41_INTERNAL_64aaabd6_4_k_cu_7a2b1b58_2059244cuda3std3__45__cpo4rendE
	.align		8
        /*0030*/ 	.dword	_ZN41_INTERNAL_64aaabd6_4_k_cu_7a2b1b58_2059244cuda3std3__45__cpo7crbeginE
	.align		8
        /*0038*/ 	.dword	_ZN41_INTERNAL_64aaabd6_4_k_cu_7a2b1b58_2059244cuda3std3__45__cpo5crendE
	.align		8
        /*0040*/ 	.dword	_ZN41_INTERNAL_64aaabd6_4_k_cu_7a2b1b58_2059244cuda3std3__443_GLOBAL__N__64aaabd6_4_k_cu_7a2b1b58_2059246ignoreE
	.align		8
        /*0048*/ 	.dword	_ZN41_INTERNAL_64aaabd6_4_k_cu_7a2b1b58_2059244cuda3std3__419piecewise_constructE
	.align		8
        /*0050*/ 	.dword	_ZN41_INTERNAL_64aaabd6_4_k_cu_7a2b1b58_2059244cuda3std3__48in_placeE
	.align		8
        /*0058*/ 	.dword	_ZN41_INTERNAL_64aaabd6_4_k_cu_7a2b1b58_2059244cuda3std3__420unreachable_sentinelE
	.align		8
        /*0060*/ 	.dword	_ZN41_INTERNAL_64aaabd6_4_k_cu_7a2b1b58_2059244cuda3std3__47nulloptE
	.align		8
        /*0068*/ 	.dword	_ZN41_INTERNAL_64aaabd6_4_k_cu_7a2b1b58_2059244cuda3std3__48unexpectE
	.align		8
        /*0070*/ 	.dword	_ZN41_INTERNAL_64aaabd6_4_k_cu_7a2b1b58_2059244cuda3std6ranges3__45__cpo4swapE
	.align		8
        /*0078*/ 	.dword	_ZN41_INTERNAL_64aaabd6_4_k_cu_7a2b1b58_2059244cuda3std6ranges3__45__cpo9iter_moveE
	.align		8
        /*0080*/ 	.dword	_ZN41_INTERNAL_64aaabd6_4_k_cu_7a2b1b58_2059244cuda3std6ranges3__45__cpo5beginE
	.align		8
        /*0088*/ 	.dword	_ZN41_INTERNAL_64aaabd6_4_k_cu_7a2b1b58_2059244cuda3std6ranges3__45__cpo3endE
	.align		8
        /*0090*/ 	.dword	_ZN41_INTERNAL_64aaabd6_4_k_cu_7a2b1b58_2059244cuda3std6ranges3__45__cpo6cbeginE
	.align		8
        /*0098*/ 	.dword	_ZN41_INTERNAL_64aaabd6_4_k_cu_7a2b1b58_2059244cuda3std6ranges3__45__cpo4cendE
	.align		8
        /*00a0*/ 	.dword	_ZN41_INTERNAL_64aaabd6_4_k_cu_7a2b1b58_2059244cuda3std6ranges3__45__cpo7advanceE
	.align		8
        /*00a8*/ 	.dword	_ZN41_INTERNAL_64aaabd6_4_k_cu_7a2b1b58_2059244cuda3std6ranges3__45__cpo9iter_swapE
	.align		8
        /*00b0*/ 	.dword	_ZN41_INTERNAL_64aaabd6_4_k_cu_7a2b1b58_2059244cuda3std6ranges3__45__cpo4nextE
	.align		8
        /*00b8*/ 	.dword	_ZN41_INTERNAL_64aaabd6_4_k_cu_7a2b1b58_2059244cuda3std6ranges3__45__cpo4prevE
	.align		8
        /*00c0*/ 	.dword	_ZN41_INTERNAL_64aaabd6_4_k_cu_7a2b1b58_2059244cuda3std6ranges3__45__cpo4dataE
	.align		8
        /*00c8*/ 	.dword	_ZN41_INTERNAL_64aaabd6_4_k_cu_7a2b1b58_2059244cuda3std6ranges3__45__cpo5cdataE
	.align		8
        /*00d0*/ 	.dword	_ZN41_INTERNAL_64aaabd6_4_k_cu_7a2b1b58_2059244cuda3std6ranges3__45__cpo4sizeE
	.align		8
        /*00d8*/ 	.dword	_ZN41_INTERNAL_64aaabd6_4_k_cu_7a2b1b58_2059244cuda3std6ranges3__45__cpo5ssizeE
	.align		8
        /*00e0*/ 	.dword	_ZN41_INTERNAL_64aaabd6_4_k_cu_7a2b1b58_2059244cuda3std6ranges3__45__cpo8distanceE
	.align		8
        /*00e8*/ 	.dword	_ZN41_INTERNAL_64aaabd6_4_k_cu_7a2b1b58_2059246thrust24THRUST_300001_SM_1000_NS8cuda_cub3parE
	.align		8
        /*00f0*/ 	.dword	_ZN41_INTERNAL_64aaabd6_4_k_cu_7a2b1b58_2059246thrust24THRUST_300001_SM_1000_NS8cuda_cub10par_nosyncE
	.align		8
        /*00f8*/ 	.dword	_ZN41_INTERNAL_64aaabd6_4_k_cu_7a2b1b58_2059246thrust24THRUST_300001_SM_1000_NS6system6detail10sequential3seqE
	.align		8
        /*0100*/ 	.dword	_ZN41_INTERNAL_64aaabd6_4_k_cu_7a2b1b58_2059246thrust24THRUST_300001_SM_1000_NS12placeholders2_1E
	.align		8
        /*0108*/ 	.dword	_ZN41_INTERNAL_64aaabd6_4_k_cu_7a2b1b58_2059246thrust24THRUST_300001_SM_1000_NS12placeholders2_2E
	.align		8
        /*0110*/ 	.dword	_ZN41_INTERNAL_64aaabd6_4_k_cu_7a2b1b58_2059246thrust24THRUST_300001_SM_1000_NS12placeholders2_3E
	.align		8
        /*0118*/ 	.dword	_ZN41_INTERNAL_64aaabd6_4_k_cu_7a2b1b58_2059246thrust24THRUST_300001_SM_1000_NS12placeholders2_4E
	.align		8
        /*0120*/ 	.dword	_ZN41_INTERNAL_64aaabd6_4_k_cu_7a2b1b58_2059246thrust24THRUST_300001_SM_1000_NS12placeholders2_5E
	.align		8
        /*0128*/ 	.dword	_ZN41_INTERNAL_64aaabd6_4_k_cu_7a2b1b58_2059246thrust24THRUST_300001_SM_1000_NS12placeholders2_6E
	.align		8
        /*0130*/ 	.dword	_ZN41_INTERNAL_64aaabd6_4_k_cu_7a2b1b58_2059246thrust24THRUST_300001_SM_1000_NS12placeholders2_7E
	.align		8
        /*0138*/ 	.dword	_ZN41_INTERNAL_64aaabd6_4_k_cu_7a2b1b58_2059246thrust24THRUST_300001_SM_1000_NS12placeholders2_8E
	.align		8
        /*0140*/ 	.dword	_ZN41_INTERNAL_64aaabd6_4_k_cu_7a2b1b58_2059246thrust24THRUST_300001_SM_1000_NS12placeholders2_9E
	.align		8
        /*0148*/ 	.dword	_ZN41_INTERNAL_64aaabd6_4_k_cu_7a2b1b58_2059246thrust24THRUST_300001_SM_1000_NS12placeholders3_10E
	.align		8
        /*0150*/ 	.dword	_ZN41_INTERNAL_64aaabd6_4_k_cu_7a2b1b58_2059246thrust24THRUST_300001_SM_1000_NS3seqE


//--------------------- .text._ZN3cub18CUB_300001_SM_10006detail11EmptyKernelIvEEvv --------------------------
	.section	.text._ZN3cub18CUB_300001_SM_10006detail11EmptyKernelIvEEvv,"ax",@progbits
	.align	128
        .global         _ZN3cub18CUB_300001_SM_10006detail11EmptyKernelIvEEvv
        .type           _ZN3cub18CUB_300001_SM_10006detail11EmptyKernelIvEEvv,@function
        .size           _ZN3cub18CUB_300001_SM_10006detail11EmptyKernelIvEEvv,(.L_x_1 - _ZN3cub18CUB_300001_SM_10006detail11EmptyKernelIvEEvv)
        .other          _ZN3cub18CUB_300001_SM_10006detail11EmptyKernelIvEEvv,@"STO_CUDA_ENTRY STV_DEFAULT"
_ZN3cub18CUB_300001_SM_10006detail11EmptyKernelIvEEvv:
.text._ZN3cub18CUB_300001_SM_10006detail11EmptyKernelIvEEvv:
[----:B------:R-:W-:Y:S01]  /*0000*/  LDC R1, c[0x0][0x37c] ;  /* 0x0000df00ff017b82 */ /* 0x000fe20000000800 */
[----:B------:R-:W-:Y:S05]  /*0010*/  EXIT ;  /* 0x000000000000794d */ /* 0x000fea0003800000 */
.L_x_0:
[----:B------:R-:W-:-:S00]  /*0020*/  BRA `(.L_x_0) ;  /* 0xfffffffc00fc7947 */ /* 0x000fc0000383ffff */
[----:B------:R-:W-:-:S00]  /*0030*/  NOP ;  /* 0x0000000000007918 */ /* 0x000fc00000000000 */
        /* <DEDUP_REMOVED lines=12> */
.L_x_1:


//--------------------- .nv.shared.reserved.0     --------------------------
	.section	.nv.shared.reserved.0,"aw",@nobits
	.weak		__nv_reservedSMEM_offset_0_alias
	.size		__nv_reservedSMEM_offset_0_alias, 0, 64
	.other		__nv_reservedSMEM_offset_0_alias,@"STO_CUDA_RESERVED_SHARED STV_DEFAULT"
__nv_reservedSMEM_offset_0_alias:
	.zero		0
	.zero		64


//--------------------- .nv.global                --------------------------
	.section	.nv.global,"aw",@nobits
.nv.global:
	.type		_ZN41_INTERNAL_64aaabd6_4_k_cu_7a2b1b58_2059246thrust24THRUST_300001_SM_1000_NS3seqE,@object
	.size		_ZN41_INTERNAL_64aaabd6_4_k_cu_7a2b1b58_2059246thrust24THRUST_300001_SM_1000_NS3seqE,(_ZN41_INTERNAL_64aaabd6_4_k_cu_7a2b1b58_2059244cuda3std3__48in_placeE - _ZN41_INTERNAL_64aaabd6_4_k_cu_7a2b1b58_2059246thrust24THRUST_300001_SM_1000_NS3seqE)
_ZN41_INTERNAL_64aaabd6_4_k_cu_7a2b1b58_2059246thrust24THRUST_300001_SM_1000_NS3seqE:
	.zero		1
	.type		_ZN41_INTERNAL_64aaabd6_4_k_cu_7a2b1b58_2059244cuda3std3__48in_placeE,@object
	.size		_ZN41_INTERNAL_64aaabd6_4_k_cu_7a2b1b58_2059244cuda3std3__48in_placeE,(_ZN41_INTERNAL_64aaabd6_4_k_cu_7a2b1b58_2059244cuda3std6ranges3__45__cpo4sizeE - _ZN41_INTERNAL_64aaabd6_4_k_cu_7a2b1b58_2059244cuda3std3__48in_placeE)
_ZN41_INTERNAL_64aaabd6_4_k_cu_7a2b1b58_2059244cuda3std3__48in_placeE:
	.zero		1
	.type		_ZN41_INTERNAL_64aaabd6_4_k_cu_7a2b1b58_2059244cuda3std6ranges3__45__cpo4sizeE,@object
	.size		_ZN41_INTERNAL_64aaabd6_4_k_cu_7a2b1b58_2059244cuda3std6ranges3__45__cpo4sizeE,(_ZN41_INTERNAL_64aaabd6_4_k_cu_7a2b1b58_2059246thrust24THRUST_300001_SM_1000_NS12placeholders2_3E - _ZN41_INTERNAL_64aaabd6_4_k_cu_7a2b1b58_2059244cuda3std6ranges3__45__cpo4sizeE)
_ZN41_INTERNAL_64aaabd6_4_k_cu_7a2b1b58_2059244cuda3std6ranges3__45__cpo4sizeE:
	.zero		1
	.type		_ZN41_INTERNAL_64aaabd6_4_k_cu_7a2b1b58_2059246thrust24THRUST_300001_SM_1000_NS12placeholders2_3E,@object
	.size		_ZN41_INTERNAL_64aaabd6_4_k_cu_7a2b1b58_2059246thrust24THRUST_300001_SM_1000_NS12placeholders2_3E,(_ZN41_INTERNAL_64aaabd6_4_k_cu_7a2b1b58_2059244cuda3std3__45__cpo6cbeginE - _ZN41_INTERNAL_64aaabd6_4_k_cu_7a2b1b58_2059246thrust24THRUST_300001_SM_1000_NS12placeholders2_3E)
_ZN41_INTERNAL_64aaabd6_4_k_cu_7a2b1b58_2059246thrust24THRUST_300001_SM_1000_NS12placeholders2_3E:
	.zero		1
	.type		_ZN41_INTERNAL_64aaabd6_4_k_cu_7a2b1b58_2059244cuda3std3__45__cpo6cbeginE,@object
	.size		_ZN41_INTERNAL_64aaabd6_4_k_cu_7a2b1b58_2059244cuda3std3__45__cpo6cbeginE,(_ZN41_INTERNAL_64aaabd6_4_k_cu_7a2b1b58_2059244cuda3std6ranges3__45__cpo6cbeginE - _ZN41_INTERNAL_64aaabd6_4_k_cu_7a2b1b58_2059244cuda3std3__45__cpo6cbeginE)
_ZN41_INTERNAL_64aaabd6_4_k_cu_7a2b1b58_2059244cuda3std3__45__cpo6cbeginE:
	.zero		1
	.type		_ZN41_INTERNAL_64aaabd6_4_k_cu_7a2b1b58_2059244cuda3std6ranges3__45__cpo6cbeginE,@object
	.size		_ZN41_INTERNAL_64aaabd6_4_k_cu_7a2b1b58_2059244cuda3std6ranges3__45__cpo6cbeginE,(_ZN41_INTERNAL_64aaabd6_4_k_cu_7a2b1b58_2059246thrust24THRUST_300001_SM_1000_NS12placeholders2_7E - _ZN41_INTERNAL_64aaabd6_4_k_cu_7a2b1b58_2059244cuda3std6ranges3__45__cpo6cbeginE)
_ZN41_INTERNAL_64aaabd6_4_k_cu_7a2b1b58_2059244cuda3std6ranges3__45__cpo6cbeginE:
	.zero		1
	.type		_ZN41_INTERNAL_64aaabd6_4_k_cu_7a2b1b58_2059246thrust24THRUST_300001_SM_1000_NS12placeholders2_7E,@object
	.size		_ZN41_INTERNAL_64aaabd6_4_k_cu_7a2b1b58_2059246thrust24THRUST_300001_SM_1000_NS12placeholders2_7E,(_ZN41_INTERNAL_64aaabd6_4_k_cu_7a2b1b58_2059244cuda3std3__45__cpo7crbeginE - _ZN41_INTERNAL_64aaabd6_4_k_cu_7a2b1b58_2059246thrust24THRUST_300001_SM_1000_NS12placeholders2_7E)
_ZN41_INTERNAL_64aaabd6_4_k_cu_7a2b1b58_2059246thrust24THRUST_300001_SM_1000_NS12placeholders2_7E:
	.zero		1
	.type		_ZN41_INTERNAL_64aaabd6_4_k_cu_7a2b1b58_2059244cuda3std3__45__cpo7crbeginE,@object
	.size		_ZN41_INTERNAL_64aaabd6_4_k_cu_7a2b1b58_2059244cuda3std3__45__cpo7crbeginE,(_ZN41_INTERNAL_64aaabd6_4_k_cu_7a2b1b58_2059244cuda3std6ranges3__45__cpo4nextE - _ZN41_INTERNAL_64aaabd6_4_k_cu_7a2b1b58_2059244cuda3std3__45__cpo7crbeginE)
_ZN41_INTERNAL_64aaabd6_4_k_cu_7a2b1b58_2059244cuda3std3__45__cpo7crbeginE:
	.zero		1
	.type		_ZN41_INTERNAL_64aaabd6_4_k_cu_7a2b1b58_2059244cuda3std6ranges3__45__cpo4nextE,@object
	.size		_ZN41_INTERNAL_64aaabd6_4_k_cu_7a2b1b58_2059244cuda3std6ranges3__45__cpo4nextE,(_ZN41_INTERNAL_64aaabd6_4_k_cu_7a2b1b58_2059244cuda3std6ranges3__45__cpo4swapE - _ZN41_INTERNAL_64aaabd6_4_k_cu_7a2b1b58_2059244cuda3std6ranges3__45__cpo4nextE)
_ZN41_INTERNAL_64aaabd6_4_k_cu_7a2b1b58_2059244cuda3std6ranges3__45__cpo4nextE:
	.zero		1
	.type		_ZN41_INTERNAL_64aaabd6_4_k_cu_7a2b1b58_2059244cuda3std6ranges3__45__cpo4swapE,@object
	.size		_ZN41_INTERNAL_64aaabd6_4_k_cu_7a2b1b58_2059244cuda3std6ranges3__45__cpo4swapE,(_ZN41_INTERNAL_64aaabd6_4_k_cu_7a2b1b58_2059246thrust24THRUST_300001_SM_1000_NS8cuda_cub10par_nosyncE - _ZN41_INTERNAL_64aaabd6_4_k_cu_7a2b1b58_2059244cuda3std6ranges3__45__cpo4swapE)
_ZN41_INTERNAL_64aaabd6_4_k_cu_7a2b1b58_2059244cuda3std6ranges3__45__cpo4swapE:
	.zero		1
	.type		_ZN41_INTERNAL_64aaabd6_4_k_cu_7a2b1b58_2059246thrust24THRUST_300001_SM_1000_NS8cuda_cub10par_nosyncE,@object
	.size		_ZN41_INTERNAL_64aaabd6_4_k_cu_7a2b1b58_2059246thrust24THRUST_300001_SM_1000_NS8cuda_cub10par_nosyncE,(_ZN41_INTERNAL_64aaabd6_4_k_cu_7a2b1b58_2059246thrust24THRUST_300001_SM_1000_NS12placeholders2_9E - _ZN41_INTERNAL_64aaabd6_4_k_cu_7a2b1b58_2059246thrust24THRUST_300001_SM_1000_NS8cuda_cub10par_nosyncE)
_ZN41_INTERNAL_64aaabd6_4_k_cu_7a2b1b58_2059246thrust24THRUST_300001_SM_1000_NS8cuda_cub10par_nosyncE:
	.zero		1
	.type		_ZN41_INTERNAL_64aaabd6_4_k_cu_7a2b1b58_2059246thrust24THRUST_300001_SM_1000_NS12placeholders2_9E,@object
	.size		_ZN41_INTERNAL_64aaabd6_4_k_cu_7a2b1b58_2059246thrust24THRUST_300001_SM_1000_NS12placeholders2_9E,(_ZN41_INTERNAL_64aaabd6_4_k_cu_7a2b1b58_2059244cuda3std3__443_GLOBAL__N__64aaabd6_4_k_cu_7a2b1b58_2059246ignoreE - _ZN41_INTERNAL_64aaabd6_4_k_cu_7a2b1b58_2059246thrust24THRUST_300001_SM_1000_NS12placeholders2_9E)
_ZN41_INTERNAL_64aaabd6_4_k_cu_7a2b1b58_2059246thrust24THRUST_300001_SM_1000_NS12placeholders2_9E:
	.zero		1
	.type		_ZN41_INTERNAL_64aaabd6_4_k_cu_7a2b1b58_2059244cuda3std3__443_GLOBAL__N__64aaabd6_4_k_cu_7a2b1b58_2059246ignoreE,@object
	.size		_ZN41_INTERNAL_64aaabd6_4_k_cu_7a2b1b58_2059244cuda3std3__443_GLOBAL__N__64aaabd6_4_k_cu_7a2b1b58_2059246ignoreE,(_ZN41_INTERNAL_64aaabd6_4_k_cu_7a2b1b58_2059244cuda3std6ranges3__45__cpo4dataE - _ZN41_INTERNAL_64aaabd6_4_k_cu_7a2b1b58_2059244cuda3std3__443_GLOBAL__N__64aaabd6_4_k_cu_7a2b1b58_2059246ignoreE)
_ZN41_INTERNAL_64aaabd6_4_k_cu_7a2b1b58_2059244cuda3std3__443_GLOBAL__N__64aaabd6_4_k_cu_7a2b1b58_2059246ignoreE:
	.zero		1
	.type		_ZN41_INTERNAL_64aaabd6_4_k_cu_7a2b1b58_2059244cuda3std6ranges3__45__cpo4dataE,@object
	.size		_ZN41_INTERNAL_64aaabd6_4_k_cu_7a2b1b58_2059244cuda3std6ranges3__45__cpo4dataE,(_ZN41_INTERNAL_64aaabd6_4_k_cu_7a2b1b58_2059246thrust24THRUST_300001_SM_1000_NS12placeholders2_1E - _ZN41_INTERNAL_64aaabd6_4_k_cu_7a2b1b58_2059244cuda3std6ranges3__45__cpo4dataE)
_ZN41_INTERNAL_64aaabd6_4_k_cu_7a2b1b58_2059244cuda3std6ranges3__45__cpo4dataE:
	.zero		1
	.type		_ZN41_INTERNAL_64aaabd6_4_k_cu_7a2b1b58_2059246thrust24THRUST_300001_SM_1000_NS12placeholders2_1E,@object
	.size		_ZN41_INTERNAL_64aaabd6_4_k_cu_7a2b1b58_2059246thrust24THRUST_300001_SM_1000_NS12placeholders2_1E,(_ZN41_INTERNAL_64aaabd6_4_k_cu_7a2b1b58_2059244cuda3std3__45__cpo5beginE - _ZN41_INTERNAL_64aaabd6_4_k_cu_7a2b1b58_2059246thrust24THRUST_300001_SM_1000_NS12placeholders2_1E)
_ZN41_INTERNAL_64aaabd6_4_k_cu_7a2b1b58_2059246thrust24THRUST_300001_SM_1000_NS12placeholders2_1E:
	.zero		1
	.type		_ZN41_INTERNAL_64aaabd6_4_k_cu_7a2b1b58_2059244cuda3std3__45__cpo5beginE,@object
	.size		_ZN41_INTERNAL_64aaabd6_4_k_cu_7a2b1b58_2059244cuda3std3__45__cpo5beginE,(_ZN41_INTERNAL_64aaabd6_4_k_cu_7a2b1b58_2059244cuda3std6ranges3__45__cpo5beginE - _ZN41_INTERNAL_64aaabd6_4_k_cu_7a2b1b58_2059244cuda3std3__45__cpo5beginE)
_ZN41_INTERNAL_64aaabd6_4_k_cu_7a2b1b58_2059244cuda3std3__45__cpo5beginE:
	.zero		1
	.type		_ZN41_INTERNAL_64aaabd6_4_k_cu_7a2b1b58_2059244cuda3std6ranges3__45__cpo5beginE,@object
	.size		_ZN41_INTERNAL_64aaabd6_4_k_cu_7a2b1b58_2059244cuda3std6ranges3__45__cpo5beginE,(_ZN41_INTERNAL_64aaabd6_4_k_cu_7a2b1b58_2059246thrust24THRUST_300001_SM_1000_NS12placeholders2_5E - _ZN41_INTERNAL_64aaabd6_4_k_cu_7a2b1b58_2059244cuda3std6ranges3__45__cpo5beginE)
_ZN41_INTERNAL_64aaabd6_4_k_cu_7a2b1b58_2059244cuda3std6ranges3__45__cpo5beginE:
	.zero		1
	.type		_ZN41_INTERNAL_64aaabd6_4_k_cu_7a2b1b58_2059246thrust24THRUST_300001_SM_1000_NS12placeholders2_5E,@object
	.size		_ZN41_INTERNAL_64aaabd6_4_k_cu_7a2b1b58_2059246thrust24THRUST_300001_SM_1000_NS12placeholders2_5E,(_ZN41_INTERNAL_64aaabd6_4_k_cu_7a2b1b58_2059244cuda3std3__45__cpo6rbeginE - _ZN41_INTERNAL_64aaabd6_4_k_cu_7a2b1b58_2059246thrust24THRUST_300001_SM_1000_NS12placeholders2_5E)
_ZN41_INTERNAL_64aaabd6_4_k_cu_7a2b1b58_2059246thrust24THRUST_300001_SM_1000_NS12placeholders2_5E:
	.zero		1
	.type		_ZN41_INTERNAL_64aaabd6_4_k_cu_7a2b1b58_2059244cuda3std3__45__cpo6rbeginE,@object
	.size		_ZN41_INTERNAL_64aaabd6_4_k_cu_7a2b1b58_2059244cuda3std3__45__cpo6rbeginE,(_ZN41_INTERNAL_64aaabd6_4_k_cu_7a2b1b58_2059244cuda3std6ranges3__45__cpo7advanceE - _ZN41_INTERNAL_64aaabd6_4_k_cu_7a2b1b58_2059244cuda3std3__45__cpo6rbeginE)
_ZN41_INTERNAL_64aaabd6_4_k_cu_7a2b1b58_2059244cuda3std3__45__cpo6rbeginE:
	.zero		1
	.type		_ZN41_INTERNAL_64aaabd6_4_k_cu_7a2b1b58_2059244cuda3std6ranges3__45__cpo7advanceE,@object
	.size		_ZN41_INTERNAL_64aaabd6_4_k_cu_7a2b1b58_2059244cuda3std6ranges3__45__cpo7advanceE,(_ZN41_INTERNAL_64aaabd6_4_k_cu_7a2b1b58_2059244cuda3std3__47nulloptE - _ZN41_INTERNAL_64aaabd6_4_k_cu_7a2b1b58_2059244cuda3std6ranges3__45__cpo7advanceE)
_ZN41_INTERNAL_64aaabd6_4_k_cu_7a2b1b58_2059244cuda3std6ranges3__45__cpo7advanceE:
	.zero		1
	.type		_ZN41_INTERNAL_64aaabd6_4_k_cu_7a2b1b58_2059244cuda3std3__47nulloptE,@object
	.size		_ZN41_INTERNAL_64aaabd6_4_k_cu_7a2b1b58_2059244cuda3std3__47nulloptE,(_ZN41_INTERNAL_64aaabd6_4_k_cu_7a2b1b58_2059244cuda3std6ranges3__45__cpo8distanceE - _ZN41_INTERNAL_64aaabd6_4_k_cu_7a2b1b58_2059244cuda3std3__47nulloptE)
_ZN41_INTERNAL_64aaabd6_4_k_cu_7a2b1b58_2059244cuda3std3__47nulloptE:
	.zero		1
	.type		_ZN41_INTERNAL_64aaabd6_4_k_cu_7a2b1b58_2059244cuda3std6ranges3__45__cpo8distanceE,@object
	.size		_ZN41_INTERNAL_64aaabd6_4_k_cu_7a2b1b58_2059244cuda3std6ranges3__45__cpo8distanceE,(_ZN41_INTERNAL_64aaabd6_4_k_cu_7a2b1b58_2059246thrust24THRUST_300001_SM_1000_NS12placeholders3_10E - _ZN41_INTERNAL_64aaabd6_4_k_cu_7a2b1b58_2059244cuda3std6ranges3__45__cpo8distanceE)
_ZN41_INTERNAL_64aaabd6_4_k_cu_7a2b1b58_2059244cuda3std6ranges3__45__cpo8distanceE:
	.zero		1
	.type		_ZN41_INTERNAL_64aaabd6_4_k_cu_7a2b1b58_2059246thrust24THRUST_300001_SM_1000_NS12placeholders3_10E,@object
	.size		_ZN41_INTERNAL_64aaabd6_4_k_cu_7a2b1b58_2059246thrust24THRUST_300001_SM_1000_NS12placeholders3_10E,(_ZN41_INTERNAL_64aaabd6_4_k_cu_7a2b1b58_2059244cuda3std3__419piecewise_constructE - _ZN41_INTERNAL_64aaabd6_4_k_cu_7a2b1b58_2059246thrust24THRUST_300001_SM_1000_NS12placeholders3_10E)
_ZN41_INTERNAL_64aaabd6_4_k_cu_7a2b1b58_2059246thrust24THRUST_300001_SM_1000_NS12placeholders3_10E:
	.zero		1
	.type		_ZN41_INTERNAL_64aaabd6_4_k_cu_7a2b1b58_2059244cuda3std3__419piecewise_constructE,@object
	.size		_ZN41_INTERNAL_64aaabd6_4_k_cu_7a2b1b58_2059244cuda3std3__419piecewise_constructE,(_ZN41_INTERNAL_64aaabd6_4_k_cu_7a2b1b58_2059244cuda3std6ranges3__45__cpo5cdataE - _ZN41_INTERNAL_64aaabd6_4_k_cu_7a2b1b58_2059244cuda3std3__419piecewise_constructE)
_ZN41_INTERNAL_64aaabd6_4_k_cu_7a2b1b58_2059244cuda3std3__419piecewise_constructE:
	.zero		1
	.type		_ZN41_INTERNAL_64aaabd6_4_k_cu_7a2b1b58_2059244cuda3std6ranges3__45__cpo5cdataE,@object
	.size		_ZN41_INTERNAL_64aaabd6_4_k_cu_7a2b1b58_2059244cuda3std6ranges3__45__cpo5cdataE,(_ZN41_INTERNAL_64aaabd6_4_k_cu_7a2b1b58_2059246thrust24THRUST_300001_SM_1000_NS12placeholders2_2E - _ZN41_INTERNAL_64aaabd6_4_k_cu_7a2b1b58_2059244cuda3std6ranges3__45__cpo5cdataE)
_ZN41_INTERNAL_64aaabd6_4_k_cu_7a2b1b58_2059244cuda3std6ranges3__45__cpo5cdataE:
	.zero		1
	.type		_ZN41_INTERNAL_64aaabd6_4_k_cu_7a2b1b58_2059246thrust24THRUST_300001_SM_1000_NS12placeholders2_2E,@object
	.size		_ZN41_INTERNAL_64aaabd6_4_k_cu_7a2b1b58_2059246thrust24THRUST_300001_SM_1000_NS12placeholders2_2E,(_ZN41_INTERNAL_64aaabd6_4_k_cu_7a2b1b58_2059244cuda3std3__45__cpo3endE - _ZN41_INTERNAL_64aaabd6_4_k_cu_7a2b1b58_2059246thrust24THRUST_300001_SM_1000_NS12placeholders2_2E)
_ZN41_INTERNAL_64aaabd6_4_k_cu_7a2b1b58_2059246thrust24THRUST_300001_SM_1000_NS12placeholders2_2E:
	.zero		1
	.type		_ZN41_INTERNAL_64aaabd6_4_k_cu_7a2b1b58_2059244cuda3std3__45__cpo3endE,@object
	.size		_ZN41_INTERNAL_64aaabd6_4_k_cu_7a2b1b58_2059244cuda3std3__45__cpo3endE,(_ZN41_INTERNAL_64aaabd6_4_k_cu_7a2b1b58_2059244cuda3std6ranges3__45__cpo3endE - _ZN41_INTERNAL_64aaabd6_4_k_cu_7a2b1b58_2059244cuda3std3__45__cpo3endE)
_ZN41_INTERNAL_64aaabd6_4_k_cu_7a2b1b58_2059244cuda3std3__45__cpo3endE:
	.zero		1
	.type		_ZN41_INTERNAL_64aaabd6_4_k_cu_7a2b1b58_2059244cuda3std6ranges3__45__cpo3endE,@object
	.size		_ZN41_INTERNAL_64aaabd6_4_k_cu_7a2b1b58_2059244cuda3std6ranges3__45__cpo3endE,(_ZN41_INTERNAL_64aaabd6_4_k_cu_7a2b1b58_2059246thrust24THRUST_300001_SM_1000_NS12placeholders2_6E - _ZN41_INTERNAL_64aaabd6_4_k_cu_7a2b1b58_2059244cuda3std6ranges3__45__cpo3endE)
_ZN41_INTERNAL_64aaabd6_4_k_cu_7a2b1b58_2059244cuda3std6ranges3__45__cpo3endE:
	.zero		1
	.type		_ZN41_INTERNAL_64aaabd6_4_k_cu_7a2b1b58_2059246thrust24THRUST_300001_SM_1000_NS12placeholders2_6E,@object
	.size		_ZN41_INTERNAL_64aaabd6_4_k_cu_7a2b1b58_2059246thrust24THRUST_300001_SM_1000_NS12placeholders2_6E,(_ZN41_INTERNAL_64aaabd6_4_k_cu_7a2b1b58_2059244cuda3std3__45__cpo4rendE - _ZN41_INTERNAL_64aaabd6_4_k_cu_7a2b1b58_2059246thrust24THRUST_300001_SM_1000_NS12placeholders2_6E)
_ZN41_INTERNAL_64aaabd6_4_k_cu_7a2b1b58_2059246thrust24THRUST_300001_SM_1000_NS12placeholders2_6E:
	.zero		1
	.type		_ZN41_INTERNAL_64aaabd6_4_k_cu_7a2b1b58_2059244cuda3std3__45__cpo4rendE,@object
	.size		_ZN41_INTERNAL_64aaabd6_4_k_cu_7a2b1b58_2059244cuda3std3__45__cpo4rendE,(_ZN41_INTERNAL_64aaabd6_4_k_cu_7a2b1b58_2059244cuda3std6ranges3__45__cpo9iter_swapE - _ZN41_INTERNAL_64aaabd6_4_k_cu_7a2b1b58_2059244cuda3std3__45__cpo4rendE)
_ZN41_INTERNAL_64aaabd6_4_k_cu_7a2b1b58_2059244cuda3std3__45__cpo4rendE:
	.zero		1
	.type		_ZN41_INTERNAL_64aaabd6_4_k_cu_7a2b1b58_2059244cuda3std6ranges3__45__cpo9iter_swapE,@object
	.size		_ZN41_INTERNAL_64aaabd6_4_k_cu_7a2b1b58_2059244cuda3std6ranges3__45__cpo9iter_swapE,(_ZN41_INTERNAL_64aaabd6_4_k_cu_7a2b1b58_2059244cuda3std3__48unexpectE - _ZN41_INTERNAL_64aaabd6_4_k_cu_7a2b1b58_2059244cuda3std6ranges3__45__cpo9iter_swapE)
_ZN41_INTERNAL_64aaabd6_4_k_cu_7a2b1b58_2059244cuda3std6ranges3__45__cpo9iter_swapE:
	.zero		1
	.type		_ZN41_INTERNAL_64aaabd6_4_k_cu_7a2b1b58_2059244cuda3std3__48unexpectE,@object
	.size		_ZN41_INTERNAL_64aaabd6_4_k_cu_7a2b1b58_2059244cuda3std3__48unexpectE,(_ZN41_INTERNAL_64aaabd6_4_k_cu_7a2b1b58_2059246thrust24THRUST_300001_SM_1000_NS8cuda_cub3parE - _ZN41_INTERNAL_64aaabd6_4_k_cu_7a2b1b58_2059244cuda3std3__48unexpectE)
_ZN41_INTERNAL_64aaabd6_4_k_cu_7a2b1b58_2059244cuda3std3__48unexpectE:
	.zero		1
	.type		_ZN41_INTERNAL_64aaabd6_4_k_cu_7a2b1b58_2059246thrust24THRUST_300001_SM_1000_NS8cuda_cub3parE,@object
	.size		_ZN41_INTERNAL_64aaabd6_4_k_cu_7a2b1b58_2059246thrust24THRUST_300001_SM_1000_NS8cuda_cub3parE,(_ZN41_INTERNAL_64aaabd6_4_k_cu_7a2b1b58_2059246thrust24THRUST_300001_SM_1000_NS12placeholders2_4E - _ZN41_INTERNAL_64aaabd6_4_k_cu_7a2b1b58_2059246thrust24THRUST_300001_SM_1000_NS8cuda_cub3parE)
_ZN41_INTERNAL_64aaabd6_4_k_cu_7a2b1b58_2059246thrust24THRUST_300001_SM_1000_NS8cuda_cub3parE:
	.zero		1
	.type		_ZN41_INTERNAL_64aaabd6_4_k_cu_7a2b1b58_2059246thrust24THRUST_300001_SM_1000_NS12placeholders2_4E,@object
	.size		_ZN41_INTERNAL_64aaabd6_4_k_cu_7a2b1b58_2059246thrust24THRUST_300001_SM_1000_NS12placeholders2_4E,(_ZN41_INTERNAL_64aaabd6_4_k_cu_7a2b1b58_2059244cuda3std3__45__cpo4cendE - _ZN41_INTERNAL_64aaabd6_4_k_cu_7a2b1b58_2059246thrust24THRUST_300001_SM_1000_NS12placeholders2_4E)
_ZN41_INTERNAL_64aaabd6_4_k_cu_7a2b1b58_2059246thrust24THRUST_300001_SM_1000_NS12placeholders2_4E:
	.zero		1
	.type		_ZN41_INTERNAL_64aaabd6_4_k_cu_7a2b1b58_2059244cuda3std3__45__cpo4cendE,@object
	.size		_ZN41_INTERNAL_64aaabd6_4_k_cu_7a2b1b58_2059244cuda3std3__45__cpo4cendE,(_ZN41_INTERNAL_64aaabd6_4_k_cu_7a2b1b58_2059244cuda3std6ranges3__45__cpo4cendE - _ZN41_INTERNAL_64aaabd6_4_k_cu_7a2b1b58_2059244cuda3std3__45__cpo4cendE)
_ZN41_INTERNAL_64aaabd6_4_k_cu_7a2b1b58_2059244cuda3std3__45__cpo4cendE:
	.zero		1
	.type		_ZN41_INTERNAL_64aaabd6_4_k_cu_7a2b1b58_2059244cuda3std6ranges3__45__cpo4cendE,@object
	.size		_ZN41_INTERNAL_64aaabd6_4_k_cu_7a2b1b58_2059244cuda3std6ranges3__45__cpo4cendE,(_ZN41_INTERNAL_64aaabd6_4_k_cu_7a2b1b58_2059244cuda3std3__420unreachable_sentinelE - _ZN41_INTERNAL_64aaabd6_4_k_cu_7a2b1b58_2059244cuda3std6ranges3__45__cpo4cendE)
_ZN41_INTERNAL_64aaabd6_4_k_cu_7a2b1b58_2059244cuda3std6ranges3__45__cpo4cendE:
	.zero		1
	.type		_ZN41_INTERNAL_64aaabd6_4_k_cu_7a2b1b58_2059244cuda3std3__420unreachable_sentinelE,@object
	.size		_ZN41_INTERNAL_64aaabd6_4_k_cu_7a2b1b58_2059244cuda3std3__420unreachable_sentinelE,(_ZN41_INTERNAL_64aaabd6_4_k_cu_7a2b1b58_2059244cuda3std6ranges3__45__cpo5ssizeE - _ZN41_INTERNAL_64aaabd6_4_k_cu_7a2b1b58_2059244cuda3std3__420unreachable_sentinelE)
_ZN41_INTERNAL_64aaabd6_4_k_cu_7a2b1b58_2059244cuda3std3__420unreachable_sentinelE:
	.zero		1
	.type		_ZN41_INTERNAL_64aaabd6_4_k_cu_7a2b1b58_2059244cuda3std6ranges3__45__cpo5ssizeE,@object
	.size		_ZN41_INTERNAL_64aaabd6_4_k_cu_7a2b1b58_2059244cuda3std6ranges3__45__cpo5ssizeE,(_ZN41_INTERNAL_64aaabd6_4_k_cu_7a2b1b58_2059246thrust24THRUST_300001_SM_1000_NS12placeholders2_8E - _ZN41_INTERNAL_64aaabd6_4_k_cu_7a2b1b58_2059244cuda3std6ranges3__45__cpo5ssizeE)
_ZN41_INTERNAL_64aaabd6_4_k_cu_7a2b1b58_2059244cuda3std6ranges3__45__cpo5ssizeE:
	.zero		1
	.type		_ZN41_INTERNAL_64aaabd6_4_k_cu_7a2b1b58_2059246thrust24THRUST_300001_SM_1000_NS12placeholders2_8E,@object
	.size		_ZN41_INTERNAL_64aaabd6_4_k_cu_7a2b1b58_2059246thrust24THRUST_300001_SM_1000_NS12placeholders2_8E,(_ZN41_INTERNAL_64aaabd6_4_k_cu_7a2b1b58_2059244cuda3std3__45__cpo5crendE - _ZN41_INTERNAL_64aaabd6_4_k_cu_7a2b1b58_2059246thrust24THRUST_300001_SM_1000_NS12placeholders2_8E)
_ZN41_INTERNAL_64aaabd6_4_k_cu_7a2b1b58_2059246thrust24THRUST_300001_SM_1000_NS12placeholders2_8E:
	.zero		1
	.type		_ZN41_INTERNAL_64aaabd6_4_k_cu_7a2b1b58_2059244cuda3std3__45__cpo5crendE,@object
	.size		_ZN41_INTERNAL_64aaabd6_4_k_cu_7a2b1b58_2059244cuda3std3__45__cpo5crendE,(_ZN41_INTERNAL_64aaabd6_4_k_cu_7a2b1b58_2059244cuda3std6ranges3__45__cpo4prevE - _ZN41_INTERNAL_64aaabd6_4_k_cu_7a2b1b58_2059244cuda3std3__45__cpo5crendE)
_ZN41_INTERNAL_64aaabd6_4_k_cu_7a2b1b58_2059244cuda3std3__45__cpo5crendE:
	.zero		1
	.type		_ZN41_INTERNAL_64aaabd6_4_k_cu_7a2b1b58_2059244cuda3std6ranges3__45__cpo4prevE,@object
	.size		_ZN41_INTERNAL_64aaabd6_4_k_cu_7a2b1b58_2059244cuda3std6ranges3__45__cpo4prevE,(_ZN41_INTERNAL_64aaabd6_4_k_cu_7a2b1b58_2059244cuda3std6ranges3__45__cpo9iter_moveE - _ZN41_INTERNAL_64aaabd6_4_k_cu_7a2b1b58_2059244cuda3std6ranges3__45__cpo4prevE)
_ZN41_INTERNAL_64aaabd6_4_k_cu_7a2b1b58_2059244cuda3std6ranges3__45__cpo4prevE:
	.zero		1
	.type		_ZN41_INTERNAL_64aaabd6_4_k_cu_7a2b1b58_2059244cuda3std6ranges3__45__cpo9iter_moveE,@object
	.size		_ZN41_INTERNAL_64aaabd6_4_k_cu_7a2b1b58_2059244cuda3std6ranges3__45__cpo9iter_moveE,(_ZN41_INTERNAL_64aaabd6_4_k_cu_7a2b1b58_2059246thrust24THRUST_300001_SM_1000_NS6system6detail10sequential3seqE - _ZN41_INTERNAL_64aaabd6_4_k_cu_7a2b1b58_2059244cuda3std6ranges3__45__cpo9iter_moveE)
_ZN41_INTERNAL_64aaabd6_4_k_cu_7a2b1b58_2059244cuda3std6ranges3__45__cpo9iter_moveE:
	.zero		1
	.type		_ZN41_INTERNAL_64aaabd6_4_k_cu_7a2b1b58_2059246thrust24THRUST_300001_SM_1000_NS6system6detail10sequential3seqE,@object
	.size		_ZN41_INTERNAL_64aaabd6_4_k_cu_7a2b1b58_2059246thrust24THRUST_300001_SM_1000_NS6system6detail10sequential3seqE,(.L_31 - _ZN41_INTERNAL_64aaabd6_4_k_cu_7a2b1b58_2059246thrust24THRUST_300001_SM_1000_NS6system6detail10sequential3seqE)
_ZN41_INTERNAL_64aaabd6_4_k_cu_7a2b1b58_2059246thrust24THRUST_300001_SM_1000_NS6system6detail10sequential3seqE:
	.zero		1
.L_31:


//--------------------- .nv.constant0._ZN3cub18CUB_300001_SM_10006detail11EmptyKernelIvEEvv --------------------------
	.section	.nv.constant0._ZN3cub18CUB_300001_SM_10006detail11EmptyKernelIvEEvv,"a",@progbits
	.sectionflags	@""
	.align	4
.nv.constant0._ZN3cub18CUB_300001_SM_10006detail11EmptyKernelIvEEvv:
	.zero		896


//--------------------- SYMBOLS --------------------------

	.type		.nv.reservedSmem.offset0,@object
	.size		.nv.reservedSmem.offset0,0x4
